//
// Generated by NVIDIA NVVM Compiler
//
// Compiler Build ID: CL-36424714
// Cuda compilation tools, release 13.0, V13.0.88
// Based on NVVM 20.0.0
//

.version 9.0
.target sm_100
.address_size 64

	// .globl	_Z7reduce1PfS_
// _ZZ7reduce1PfS_E3s_a has been demoted

.visible .entry _Z7reduce1PfS_(
	.param .u64 .ptr .align 1 _Z7reduce1PfS__param_0,
	.param .u64 .ptr .align 1 _Z7reduce1PfS__param_1
)
{
	.reg .pred 	%p<5>;
	.reg .b32 	%r<24>;
	.reg .b32 	%f<6>;
	.reg .b64 	%rd<11>;
	// demoted variable
	.shared .align 4 .b8 _ZZ7reduce1PfS_E3s_a[1024];
	ld.param.u64 	%rd3, [_Z7reduce1PfS__param_0];
	ld.param.u64 	%rd2, [_Z7reduce1PfS__param_1];
	cvta.to.global.u64 	%rd4, %rd3;
	mov.u32 	%r1, %ctaid.x;
	mov.u32 	%r2, %ntid.x;
	mul.lo.s32 	%r6, %r1, %r2;
	mul.wide.u32 	%rd5, %r6, 4;
	add.s64 	%rd1, %rd4, %rd5;
	mov.u32 	%r3, %tid.x;
	mul.wide.u32 	%rd6, %r3, 4;
	add.s64 	%rd7, %rd1, %rd6;
	ld.global.f32 	%f1, [%rd7];
	shl.b32 	%r7, %r3, 2;
	mov.u32 	%r8, _ZZ7reduce1PfS_E3s_a;
	add.s32 	%r9, %r8, %r7;
	st.shared.f32 	[%r9], %f1;
	bar.sync 	0;
	setp.lt.u32 	%p1, %r2, 2;
	@%p1 bra 	$L__BB0_5;
	mov.b32 	%r23, 1;
$L__BB0_2:
	shl.b32 	%r5, %r23, 1;
	add.s32 	%r11, %r5, -1;
	not.b32 	%r12, %r5;
	and.b32  	%r13, %r12, %r11;
	popc.b32 	%r14, %r13;
	shr.u32 	%r15, %r2, %r14;
	setp.ge.u32 	%p2, %r3, %r15;
	@%p2 bra 	$L__BB0_4;
	mul.lo.s32 	%r16, %r5, %r3;
	add.s32 	%r17, %r16, %r23;
	shl.b32 	%r18, %r17, 2;
	add.s32 	%r20, %r8, %r18;
	ld.shared.f32 	%f2, [%r20];
	shl.b32 	%r21, %r16, 2;
	add.s32 	%r22, %r8, %r21;
	ld.shared.f32 	%f3, [%r22];
	add.f32 	%f4, %f2, %f3;
	st.shared.f32 	[%r22], %f4;
$L__BB0_4:
	bar.sync 	0;
	setp.lt.u32 	%p3, %r5, %r2;
	mov.u32 	%r23, %r5;
	@%p3 bra 	$L__BB0_2;
$L__BB0_5:
	setp.ne.s32 	%p4, %r3, 0;
	@%p4 bra 	$L__BB0_7;
	ld.global.f32 	%f5, [%rd1];
	cvta.to.global.u64 	%rd8, %rd2;
	mul.wide.u32 	%rd9, %r1, 4;
	add.s64 	%rd10, %rd8, %rd9;
	st.global.f32 	[%rd10], %f5;
$L__BB0_7:
	ret;

}


// ===== COMPILED SASS (sm_100) =====

	.target	sm_100

	.elftype	@"ET_EXEC"


//--------------------- .note.nv.tkinfo           --------------------------
	.section	.note.nv.tkinfo,"",@"SHT_NOTE"
	.sectionflags	@"SHF_NOTE_NV_TKINFO"
	.tkinfo
        /*0018*/ 	.word	0x00000002
        /*0030*/ 	.string	""
        /*0030*/ 	.string	"ptxas"
        /*0030*/ 	.string	"Cuda compilation tools, release 13.0, V13.0.88"
        /*0030*/ 	.string	"Build cuda_13.0.r13.0/compiler.36424714_0"
        /*0030*/ 	.string	"-arch sm_100 -m 64 "



//--------------------- .note.nv.cuinfo           --------------------------
	.section	.note.nv.cuinfo,"",@"SHT_NOTE"
	.sectionflags	@"SHF_NOTE_NV_CUINFO"
        /*0018*/ 	.short	0x0002
        /*001a*/ 	.short	0x0064
        /*001c*/ 	.short	0x0082
	.zero		2


//--------------------- .nv.info                  --------------------------
	.section	.nv.info,"",@"SHT_CUDA_INFO"
	.align	4


	//----- nvinfo : EIATTR_REGCOUNT
	.align		4
        /*0000*/ 	.byte	0x04, 0x2f
        /*0002*/ 	.short	(.L_1 - .L_0)
	.align		4
.L_0:
        /*0004*/ 	.word	index@(_Z7reduce1PfS_)
        /*0008*/ 	.word	0x0000000e


	//----- nvinfo : EIATTR_FRAME_SIZE
	.align		4
.L_1:
        /*000c*/ 	.byte	0x04, 0x11
        /*000e*/ 	.short	(.L_3 - .L_2)
	.align		4
.L_2:
        /*0010*/ 	.word	index@(_Z7reduce1PfS_)
        /*0014*/ 	.word	0x00000000


	//----- nvinfo : EIATTR_MIN_STACK_SIZE
	.align		4
.L_3:
        /*0018*/ 	.byte	0x04, 0x12
        /*001a*/ 	.short	(.L_5 - .L_4)
	.align		4
.L_4:
        /*001c*/ 	.word	index@(_Z7reduce1PfS_)
        /*0020*/ 	.word	0x00000000
.L_5:


//--------------------- .nv.compat                --------------------------
	.section	.nv.compat,"",@"SHT_CUDA_COMPAT_INFO"
	.align	4
        /*0000*/ 	.byte	0x02, 0x09, 0x00, 0x00, 0x02, 0x02, 0x01, 0x00, 0x02, 0x05, 0x05, 0x00, 0x03, 0x07, 0x01, 0x01
        /*0010*/ 	.byte	0x02, 0x03, 0x00, 0x00, 0x02, 0x06, 0x01, 0x00, 0x04, 0x0b, 0x08, 0x00, 0x09, 0x00, 0x00, 0x00
        /*0020*/ 	.byte	0x00, 0x00, 0x00, 0x00


//--------------------- .nv.info._Z7reduce1PfS_   --------------------------
	.section	.nv.info._Z7reduce1PfS_,"",@"SHT_CUDA_INFO"
	.sectionflags	@""
	.align	4


	//----- nvinfo : EIATTR_CUDA_API_VERSION
	.align		4
        /*0000*/ 	.byte	0x04, 0x37
        /*0002*/ 	.short	(.L_7 - .L_6)
.L_6:
        /*0004*/ 	.word	0x00000082


	//----- nvinfo : EIATTR_KPARAM_INFO
	.align		4
.L_7:
        /*0008*/ 	.byte	0x04, 0x17
        /*000a*/ 	.short	(.L_9 - .L_8)
.L_8:
        /*000c*/ 	.word	0x00000000
        /*0010*/ 	.short	0x0001
        /*0012*/ 	.short	0x0008
        /*0014*/ 	.byte	0x00, 0xf5, 0x21, 0x00


	//----- nvinfo : EIATTR_KPARAM_INFO
	.align		4
.L_9:
        /*0018*/ 	.byte	0x04, 0x17
        /*001a*/ 	.short	(.L_11 - .L_10)
.L_10:
        /*001c*/ 	.word	0x00000000
        /*0020*/ 	.short	0x0000
        /*0022*/ 	.short	0x0000
        /*0024*/ 	.byte	0x00, 0xf5, 0x21, 0x00


	//----- nvinfo : EIATTR_SPARSE_MMA_MASK
	.align		4
.L_11:
        /*0028*/ 	.byte	0x03, 0x50
        /*002a*/ 	.short	0x0000


	//----- nvinfo : EIATTR_MAXREG_COUNT
	.align		4
        /*002c*/ 	.byte	0x03, 0x1b
        /*002e*/ 	.short	0x00ff


	//----- nvinfo : EIATTR_NUM_BARRIERS
	.align		4
        /*0030*/ 	.byte	0x02, 0x4c
        /*0032*/ 	.byte	0x01
	.zero		1


	//----- nvinfo : EIATTR_MERCURY_ISA_VERSION
	.align		4
        /*0034*/ 	.byte	0x03, 0x5f
        /*0036*/ 	.short	0x0101


	//----- nvinfo : EIATTR_VRC_CTA_INIT_COUNT
	.align		4
        /*0038*/ 	.byte	0x02, 0x4a
	.zero		1
	.zero		1


	//----- nvinfo : EIATTR_EXIT_INSTR_OFFSETS
	.align		4
        /*003c*/ 	.byte	0x04, 0x1c
        /*003e*/ 	.short	(.L_13 - .L_12)


	//   ....[0]....
.L_12:
        /*0040*/ 	.word	0x00000260


	//   ....[1]....
        /*0044*/ 	.word	0x000002b0


	//----- nvinfo : EIATTR_CBANK_PARAM_SIZE
	.align		4
.L_13:
        /*0048*/ 	.byte	0x03, 0x19
        /*004a*/ 	.short	0x0010


	//----- nvinfo : EIATTR_PARAM_CBANK
	.align		4
        /*004c*/ 	.byte	0x04, 0x0a
        /*004e*/ 	.short	(.L_15 - .L_14)
	.align		4
.L_14:
        /*0050*/ 	.word	index@(.nv.constant0._Z7reduce1PfS_)
        /*0054*/ 	.short	0x0380
        /*0056*/ 	.short	0x0010


	//----- nvinfo : EIATTR_SW_WAR
	.align		4
.L_15:
        /*0058*/ 	.byte	0x04, 0x36
        /*005a*/ 	.short	(.L_17 - .L_16)
.L_16:
        /*005c*/ 	.word	0x00000008
.L_17:


//--------------------- .nv.callgraph             --------------------------
	.section	.nv.callgraph,"",@"SHT_CUDA_CALLGRAPH"
	.align	4
	.sectionentsize	8
	.align		4
        /*0000*/ 	.word	0x00000000
	.align		4
        /*0004*/ 	.word	0xffffffff
	.align		4
        /*0008*/ 	.word	0x00000000
	.align		4
        /*000c*/ 	.word	0xfffffffe
	.align		4
        /*0010*/ 	.word	0x00000000
	.align		4
        /*0014*/ 	.word	0xfffffffd
	.align		4
        /*0018*/ 	.word	0x00000000
	.align		4
        /*001c*/ 	.word	0xfffffffc


//--------------------- .text._Z7reduce1PfS_      --------------------------
	.section	.text._Z7reduce1PfS_,"ax",@progbits
	.align	128
        .global         _Z7reduce1PfS_
        .type           _Z7reduce1PfS_,@function
        .size           _Z7reduce1PfS_,(.L_x_3 - _Z7reduce1PfS_)
        .other          _Z7reduce1PfS_,@"STO_CUDA_ENTRY STV_DEFAULT"
_Z7reduce1PfS_:
.text._Z7reduce1PfS_:
[----:B------:R-:W-:Y:S01]  /*0000*/  LDC R1, c[0x0][0x37c] ;  /* 0x0000df00ff017b82 */ /* 0x000fe20000000800 */
[----:B------:R-:W0:Y:S07]  /*0010*/  S2R R9, SR_CTAID.X ;  /* 0x0000000000097919 */ /* 0x000e2e0000002500 */
[----:B------:R-:W1:Y:S01]  /*0020*/  LDC.64 R2, c[0x0][0x380] ;  /* 0x0000e000ff027b82 */ /* 0x000e620000000a00 */
[----:B------:R-:W0:Y:S01]  /*0030*/  LDCU UR10, c[0x0][0x360] ;  /* 0x00006c00ff0a77ac */ /* 0x000e220008000800 */
[----:B------:R-:W2:Y:S01]  /*0040*/  S2R R11, SR_TID.X ;  /* 0x00000000000b7919 */ /* 0x000ea20000002100 */
[----:B------:R-:W3:Y:S01]  /*0050*/  LDCU.64 UR8, c[0x0][0x358] ;  /* 0x00006b00ff0877ac */ /* 0x000ee20008000a00 */
[----:B0-----:R-:W-:-:S04]  /*0060*/  IMAD R5, R9, UR10, RZ ;  /* 0x0000000a09057c24 */ /* 0x001fc8000f8e02ff */
[----:B-1----:R-:W-:-:S04]  /*0070*/  IMAD.WIDE.U32 R2, R5, 0x4, R2 ;  /* 0x0000000405027825 */ /* 0x002fc800078e0002 */
[----:B--2---:R-:W-:-:S06]  /*0080*/  IMAD.WIDE.U32 R4, R11, 0x4, R2 ;  /* 0x000000040b047825 */ /* 0x004fcc00078e0002 */
[----:B---3--:R-:W2:Y:S01]  /*0090*/  LDG.E R4, desc[UR8][R4.64] ;  /* 0x0000000804047981 */ /* 0x008ea2000c1e1900 */
[----:B------:R-:W0:Y:S01]  /*00a0*/  S2UR UR5, SR_CgaCtaId ;  /* 0x00000000000579c3 */ /* 0x000e220000008800 */
[----:B------:R-:W-:Y:S01]  /*00b0*/  UMOV UR4, 0x400 ;  /* 0x0000040000047882 */ /* 0x000fe20000000000 */
[----:B------:R-:W-:Y:S01]  /*00c0*/  UISETP.GE.U32.AND UP0, UPT, UR10, 0x2, UPT ;  /* 0x000000020a00788c */ /* 0x000fe2000bf06070 */
[----:B------:R-:W-:Y:S01]  /*00d0*/  ISETP.NE.AND P1, PT, R11, RZ, PT ;  /* 0x000000ff0b00720c */ /* 0x000fe20003f25270 */
[----:B0-----:R-:W-:-:S06]  /*00e0*/  ULEA UR4, UR5, UR4, 0x18 ;  /* 0x0000000405047291 */ /* 0x001fcc000f8ec0ff */
[----:B------:R-:W-:-:S05]  /*00f0*/  LEA R7, R11, UR4, 0x2 ;  /* 0x000000040b077c11 */ /* 0x000fca000f8e10ff */
[----:B--2---:R0:W-:Y:S01]  /*0100*/  STS [R7], R4 ;  /* 0x0000000407007388 */ /* 0x0041e20000000800 */
[----:B------:R-:W-:Y:S06]  /*0110*/  BAR.SYNC.DEFER_BLOCKING 0x0 ;  /* 0x0000000000007b1d */ /* 0x000fec0000010000 */
[----:B------:R-:W-:Y:S05]  /*0120*/  BRA.U !UP0, `(.L_x_0) ;  /* 0x00000001084c7547 */ /* 0x000fea000b800000 */
[----:B------:R-:W-:-:S05]  /*0130*/  UMOV UR5, 0x1 ;  /* 0x0000000100057882 */ /* 0x000fca0000000000 */
.L_x_1:
[----:B------:R-:W-:-:S04]  /*0140*/  USHF.L.U32 UR7, UR5, 0x1, URZ ;  /* 0x0000000105077899 */ /* 0x000fc800080006ff */
[----:B------:R-:W-:Y:S02]  /*0150*/  UIADD3 UR6, UPT, UPT, UR7, -0x1, URZ ;  /* 0xffffffff07067890 */ /* 0x000fe4000fffe0ff */
[----:B------:R-:W-:Y:S02]  /*0160*/  UISETP.GE.U32.AND UP0, UPT, UR7, UR10, UPT ;  /* 0x0000000a0700728c */ /* 0x000fe4000bf06070 */
[----:B------:R-:W-:-:S04]  /*0170*/  ULOP3.LUT UR6, UR7, UR6, URZ, 0xc, !UPT ;  /* 0x0000000607067292 */ /* 0x000fc8000f8e0cff */
[----:B------:R-:W-:-:S04]  /*0180*/  UPOPC UR6, UR6 ;  /* 0x00000006000672bf */ /* 0x000fc80008000000 */
[----:B------:R-:W-:-:S06]  /*0190*/  USHF.R.U32.HI UR6, URZ, UR6, UR10 ;  /* 0x00000006ff067299 */ /* 0x000fcc000801160a */
[----:B------:R-:W-:-:S13]  /*01a0*/  ISETP.GE.U32.AND P0, PT, R11, UR6, PT ;  /* 0x000000060b007c0c */ /* 0x000fda000bf06070 */
[----:B-1----:R-:W-:-:S05]  /*01b0*/  @!P0 IMAD R0, R11, UR7, RZ ;  /* 0x000000070b008c24 */ /* 0x002fca000f8e02ff */
[C---:B0-----:R-:W-:Y:S01]  /*01c0*/  @!P0 IADD3 R4, PT, PT, R0.reuse, UR5, RZ ;  /* 0x0000000500048c10 */ /* 0x041fe2000fffe0ff */
[----:B------:R-:W-:Y:S01]  /*01d0*/  UMOV UR5, UR7 ;  /* 0x0000000700057c82 */ /* 0x000fe20008000000 */
[----:B------:R-:W-:Y:S02]  /*01e0*/  @!P0 LEA R0, R0, UR4, 0x2 ;  /* 0x0000000400008c11 */ /* 0x000fe4000f8e10ff */
[----:B------:R-:W-:-:S03]  /*01f0*/  @!P0 LEA R4, R4, UR4, 0x2 ;  /* 0x0000000404048c11 */ /* 0x000fc6000f8e10ff */
[----:B------:R-:W-:Y:S04]  /*0200*/  @!P0 LDS R5, [R0] ;  /* 0x0000000000058984 */ /* 0x000fe80000000800 */
[----:B------:R-:W0:Y:S02]  /*0210*/  @!P0 LDS R4, [R4] ;  /* 0x0000000004048984 */ /* 0x000e240000000800 */
[----:B0-----:R-:W-:-:S05]  /*0220*/  @!P0 FADD R5, R4, R5 ;  /* 0x0000000504058221 */ /* 0x001fca0000000000 */
[----:B------:R1:W-:Y:S01]  /*0230*/  @!P0 STS [R0], R5 ;  /* 0x0000000500008388 */ /* 0x0003e20000000800 */
[----:B------:R-:W-:Y:S06]  /*0240*/  BAR.SYNC.DEFER_BLOCKING 0x0 ;  /* 0x0000000000007b1d */ /* 0x000fec0000010000 */
[----:B------:R-:W-:Y:S05]  /*0250*/  BRA.U !UP0, `(.L_x_1) ;  /* 0xfffffffd08b87547 */ /* 0x000fea000b83ffff */
.L_x_0:
[----:B------:R-:W-:Y:S05]  /*0260*/  @P1 EXIT ;  /* 0x000000000000194d */ /* 0x000fea0003800000 */
[----:B------:R-:W2:Y:S01]  /*0270*/  LDG.E R3, desc[UR8][R2.64] ;  /* 0x0000000802037981 */ /* 0x000ea2000c1e1900 */
[----:B01----:R-:W0:Y:S02]  /*0280*/  LDC.64 R4, c[0x0][0x388] ;  /* 0x0000e200ff047b82 */ /* 0x003e240000000a00 */
[----:B0-----:R-:W-:-:S05]  /*0290*/  IMAD.WIDE.U32 R4, R9, 0x4, R4 ;  /* 0x0000000409047825 */ /* 0x001fca00078e0004 */
[----:B--2---:R-:W-:Y:S01]  /*02a0*/  STG.E desc[UR8][R4.64], R3 ;  /* 0x0000000304007986 */ /* 0x004fe2000c101908 */
[----:B------:R-:W-:Y:S05]  /*02b0*/  EXIT ;  /* 0x000000000000794d */ /* 0x000fea0003800000 */
.L_x_2:
[----:B------:R-:W-:-:S00]  /*02c0*/  BRA `(.L_x_2) ;  /* 0xfffffffc00fc7947 */ /* 0x000fc0000383ffff */
[----:B------:R-:W-:-:S00]  /*02d0*/  NOP ;  /* 0x0000000000007918 */ /* 0x000fc00000000000 */
        /* <DEDUP_REMOVED lines=10> */
.L_x_3:


//--------------------- .nv.shared._Z7reduce1PfS_ --------------------------
	.section	.nv.shared._Z7reduce1PfS_,"aw",@nobits
	.sectionflags	@""
	.align	4
.nv.shared._Z7reduce1PfS_:
	.zero		2048


//--------------------- .nv.shared.reserved.0     --------------------------
	.section	.nv.shared.reserved.0,"aw",@nobits
	.weak		__nv_reservedSMEM_offset_0_alias
	.size		__nv_reservedSMEM_offset_0_alias, 0, 64
	.other		__nv_reservedSMEM_offset_0_alias,@"STO_CUDA_RESERVED_SHARED STV_DEFAULT"
__nv_reservedSMEM_offset_0_alias:
	.zero		0
	.zero		64


//--------------------- .nv.constant0._Z7reduce1PfS_ --------------------------
	.section	.nv.constant0._Z7reduce1PfS_,"a",@progbits
	.sectionflags	@""
	.align	4
.nv.constant0._Z7reduce1PfS_:
	.zero		912


//--------------------- SYMBOLS --------------------------

	.type		.nv.reservedSmem.offset0,@object
	.size		.nv.reservedSmem.offset0,0x4
	.type		.nv.reservedSmem.cap,@object
	.size		.nv.reservedSmem.cap,0x4
